//
// Generated by NVIDIA NVVM Compiler
//
// Compiler Build ID: CL-36424714
// Cuda compilation tools, release 13.0, V13.0.88
// Based on NVVM 20.0.0
//

.version 9.0
.target sm_100
.address_size 64

	// .globl	_Z7o2_cudaIfEvPT_

.visible .entry _Z7o2_cudaIfEvPT_(
	.param .u64 .ptr .align 1 _Z7o2_cudaIfEvPT__param_0
)
{
	.reg .pred 	%p<2>;
	.reg .b32 	%r<5>;
	.reg .b32 	%f<37>;
	.reg .b64 	%rd<9>;

	ld.param.u64 	%rd5, [_Z7o2_cudaIfEvPT__param_0];
	cvta.to.global.u64 	%rd6, %rd5;
	mov.u32 	%r1, %ctaid.x;
	mov.u32 	%r2, %ntid.x;
	mov.u32 	%r3, %tid.x;
	mad.lo.s32 	%r4, %r1, %r2, %r3;
	cvt.rn.f32.u32 	%f4, %r4;
	mul.f32 	%f36, %f4, 0f35800000;
	mul.wide.u32 	%rd7, %r4, 4;
	add.s64 	%rd1, %rd6, %rd7;
	mov.b64 	%rd8, 100000;
$L__BB0_1:
	fma.rn.f32 	%f5, %f36, %f36, 0fBE800000;
	fma.rn.f32 	%f6, %f5, %f5, 0fBE800000;
	fma.rn.f32 	%f7, %f6, %f6, 0fBE800000;
	fma.rn.f32 	%f8, %f7, %f7, 0fBE800000;
	fma.rn.f32 	%f9, %f8, %f8, 0fBE800000;
	fma.rn.f32 	%f10, %f9, %f9, 0fBE800000;
	fma.rn.f32 	%f11, %f10, %f10, 0fBE800000;
	fma.rn.f32 	%f12, %f11, %f11, 0fBE800000;
	fma.rn.f32 	%f13, %f12, %f12, 0fBE800000;
	fma.rn.f32 	%f14, %f13, %f13, 0fBE800000;
	fma.rn.f32 	%f15, %f14, %f14, 0fBE800000;
	fma.rn.f32 	%f16, %f15, %f15, 0fBE800000;
	fma.rn.f32 	%f17, %f16, %f16, 0fBE800000;
	fma.rn.f32 	%f18, %f17, %f17, 0fBE800000;
	fma.rn.f32 	%f19, %f18, %f18, 0fBE800000;
	fma.rn.f32 	%f20, %f19, %f19, 0fBE800000;
	fma.rn.f32 	%f21, %f20, %f20, 0fBE800000;
	fma.rn.f32 	%f22, %f21, %f21, 0fBE800000;
	fma.rn.f32 	%f23, %f22, %f22, 0fBE800000;
	fma.rn.f32 	%f24, %f23, %f23, 0fBE800000;
	fma.rn.f32 	%f25, %f24, %f24, 0fBE800000;
	fma.rn.f32 	%f26, %f25, %f25, 0fBE800000;
	fma.rn.f32 	%f27, %f26, %f26, 0fBE800000;
	fma.rn.f32 	%f28, %f27, %f27, 0fBE800000;
	fma.rn.f32 	%f29, %f28, %f28, 0fBE800000;
	fma.rn.f32 	%f30, %f29, %f29, 0fBE800000;
	fma.rn.f32 	%f31, %f30, %f30, 0fBE800000;
	fma.rn.f32 	%f32, %f31, %f31, 0fBE800000;
	fma.rn.f32 	%f33, %f32, %f32, 0fBE800000;
	fma.rn.f32 	%f34, %f33, %f33, 0fBE800000;
	fma.rn.f32 	%f35, %f34, %f34, 0fBE800000;
	fma.rn.f32 	%f36, %f35, %f35, 0fBE800000;
	add.s64 	%rd8, %rd8, -32;
	setp.ne.s64 	%p1, %rd8, 0;
	@%p1 bra 	$L__BB0_1;
	st.global.f32 	[%rd1], %f36;
	ret;

}


// ===== COMPILED SASS (sm_100) =====

	.target	sm_100

	.elftype	@"ET_EXEC"


//--------------------- .note.nv.tkinfo           --------------------------
	.section	.note.nv.tkinfo,"",@"SHT_NOTE"
	.sectionflags	@"SHF_NOTE_NV_TKINFO"
	.tkinfo
        /*0018*/ 	.word	0x00000002
        /*0030*/ 	.string	""
        /*0030*/ 	.string	"ptxas"
        /*0030*/ 	.string	"Cuda compilation tools, release 13.0, V13.0.88"
        /*0030*/ 	.string	"Build cuda_13.0.r13.0/compiler.36424714_0"
        /*0030*/ 	.string	"-arch sm_100 -m 64 "



//--------------------- .note.nv.cuinfo           --------------------------
	.section	.note.nv.cuinfo,"",@"SHT_NOTE"
	.sectionflags	@"SHF_NOTE_NV_CUINFO"
        /*0018*/ 	.short	0x0002
        /*001a*/ 	.short	0x0064
        /*001c*/ 	.short	0x0082
	.zero		2


//--------------------- .nv.info                  --------------------------
	.section	.nv.info,"",@"SHT_CUDA_INFO"
	.align	4


	//----- nvinfo : EIATTR_REGCOUNT
	.align		4
        /*0000*/ 	.byte	0x04, 0x2f
        /*0002*/ 	.short	(.L_1 - .L_0)
	.align		4
.L_0:
        /*0004*/ 	.word	index@(_Z7o2_cudaIfEvPT_)
        /*0008*/ 	.word	0x00000008


	//----- nvinfo : EIATTR_FRAME_SIZE
	.align		4
.L_1:
        /*000c*/ 	.byte	0x04, 0x11
        /*000e*/ 	.short	(.L_3 - .L_2)
	.align		4
.L_2:
        /*0010*/ 	.word	index@(_Z7o2_cudaIfEvPT_)
        /*0014*/ 	.word	0x00000000


	//----- nvinfo : EIATTR_MIN_STACK_SIZE
	.align		4
.L_3:
        /*0018*/ 	.byte	0x04, 0x12
        /*001a*/ 	.short	(.L_5 - .L_4)
	.align		4
.L_4:
        /*001c*/ 	.word	index@(_Z7o2_cudaIfEvPT_)
        /*0020*/ 	.word	0x00000000
.L_5:


//--------------------- .nv.compat                --------------------------
	.section	.nv.compat,"",@"SHT_CUDA_COMPAT_INFO"
	.align	4
        /*0000*/ 	.byte	0x02, 0x09, 0x00, 0x00, 0x02, 0x02, 0x01, 0x00, 0x02, 0x05, 0x05, 0x00, 0x03, 0x07, 0x01, 0x01
        /*0010*/ 	.byte	0x02, 0x03, 0x00, 0x00, 0x02, 0x06, 0x01, 0x00, 0x04, 0x0b, 0x08, 0x00, 0x09, 0x00, 0x00, 0x00
        /*0020*/ 	.byte	0x00, 0x00, 0x00, 0x00


//--------------------- .nv.info._Z7o2_cudaIfEvPT_ --------------------------
	.section	.nv.info._Z7o2_cudaIfEvPT_,"",@"SHT_CUDA_INFO"
	.sectionflags	@""
	.align	4


	//----- nvinfo : EIATTR_CUDA_API_VERSION
	.align		4
        /*0000*/ 	.byte	0x04, 0x37
        /*0002*/ 	.short	(.L_7 - .L_6)
.L_6:
        /*0004*/ 	.word	0x00000082


	//----- nvinfo : EIATTR_KPARAM_INFO
	.align		4
.L_7:
        /*0008*/ 	.byte	0x04, 0x17
        /*000a*/ 	.short	(.L_9 - .L_8)
.L_8:
        /*000c*/ 	.word	0x00000000
        /*0010*/ 	.short	0x0000
        /*0012*/ 	.short	0x0000
        /*0014*/ 	.byte	0x00, 0xf5, 0x21, 0x00


	//----- nvinfo : EIATTR_SPARSE_MMA_MASK
	.align		4
.L_9:
        /*0018*/ 	.byte	0x03, 0x50
        /*001a*/ 	.short	0x0000


	//----- nvinfo : EIATTR_MAXREG_COUNT
	.align		4
        /*001c*/ 	.byte	0x03, 0x1b
        /*001e*/ 	.short	0x00ff


	//----- nvinfo : EIATTR_MERCURY_ISA_VERSION
	.align		4
        /*0020*/ 	.byte	0x03, 0x5f
        /*0022*/ 	.short	0x0101


	//----- nvinfo : EIATTR_VRC_CTA_INIT_COUNT
	.align		4
        /*0024*/ 	.byte	0x02, 0x4a
	.zero		1
	.zero		1


	//----- nvinfo : EIATTR_EXIT_INSTR_OFFSETS
	.align		4
        /*0028*/ 	.byte	0x04, 0x1c
        /*002a*/ 	.short	(.L_11 - .L_10)


	//   ....[0]....
.L_10:
        /*002c*/ 	.word	0x00001520


	//----- nvinfo : EIATTR_CBANK_PARAM_SIZE
	.align		4
.L_11:
        /*0030*/ 	.byte	0x03, 0x19
        /*0032*/ 	.short	0x0008


	//----- nvinfo : EIATTR_PARAM_CBANK
	.align		4
        /*0034*/ 	.byte	0x04, 0x0a
        /*0036*/ 	.short	(.L_13 - .L_12)
	.align		4
.L_12:
        /*0038*/ 	.word	index@(.nv.constant0._Z7o2_cudaIfEvPT_)
        /*003c*/ 	.short	0x0380
        /*003e*/ 	.short	0x0008


	//----- nvinfo : EIATTR_SW_WAR
	.align		4
.L_13:
        /*0040*/ 	.byte	0x04, 0x36
        /*0042*/ 	.short	(.L_15 - .L_14)
.L_14:
        /*0044*/ 	.word	0x00000008
.L_15:


//--------------------- .nv.callgraph             --------------------------
	.section	.nv.callgraph,"",@"SHT_CUDA_CALLGRAPH"
	.align	4
	.sectionentsize	8
	.align		4
        /*0000*/ 	.word	0x00000000
	.align		4
        /*0004*/ 	.word	0xffffffff
	.align		4
        /*0008*/ 	.word	0x00000000
	.align		4
        /*000c*/ 	.word	0xfffffffe
	.align		4
        /*0010*/ 	.word	0x00000000
	.align		4
        /*0014*/ 	.word	0xfffffffd
	.align		4
        /*0018*/ 	.word	0x00000000
	.align		4
        /*001c*/ 	.word	0xfffffffc


//--------------------- .text._Z7o2_cudaIfEvPT_   --------------------------
	.section	.text._Z7o2_cudaIfEvPT_,"ax",@progbits
	.align	128
        .global         _Z7o2_cudaIfEvPT_
        .type           _Z7o2_cudaIfEvPT_,@function
        .size           _Z7o2_cudaIfEvPT_,(.L_x_2 - _Z7o2_cudaIfEvPT_)
        .other          _Z7o2_cudaIfEvPT_,@"STO_CUDA_ENTRY STV_DEFAULT"
_Z7o2_cudaIfEvPT_:
.text._Z7o2_cudaIfEvPT_:
[----:B------:R-:W-:Y:S01]  /*0000*/  LDC R1, c[0x0][0x37c] ;  /* 0x0000df00ff017b82 */ /* 0x000fe20000000800 */
[----:B------:R-:W0:Y:S07]  /*0010*/  S2R R3, SR_TID.X ;  /* 0x0000000000037919 */ /* 0x000e2e0000002100 */
[----:B------:R-:W0:Y:S01]  /*0020*/  S2UR UR4, SR_CTAID.X ;  /* 0x00000000000479c3 */ /* 0x000e220000002500 */
[----:B------:R-:W1:Y:S01]  /*0030*/  LDCU.64 UR6, c[0x0][0x358] ;  /* 0x00006b00ff0677ac */ /* 0x000e620008000a00 */
[----:B------:R-:W-:-:S06]  /*0040*/  UMOV UR5, 0x18640 ;  /* 0x0001864000057882 */ /* 0x000fcc0000000000 */
[----:B------:R-:W0:Y:S08]  /*0050*/  LDC R2, c[0x0][0x360] ;  /* 0x0000d800ff027b82 */ /* 0x000e300000000800 */
[----:B------:R-:W2:Y:S01]  /*0060*/  LDC.64 R4, c[0x0][0x380] ;  /* 0x0000e000ff047b82 */ /* 0x000ea20000000a00 */
[----:B0-----:R-:W-:Y:S01]  /*0070*/  IMAD R2, R2, UR4, R3 ;  /* 0x0000000402027c24 */ /* 0x001fe2000f8e0203 */
[----:B------:R-:W-:-:S04]  /*0080*/  UMOV UR4, URZ ;  /* 0x000000ff00047c82 */ /* 0x000fc80008000000 */
[----:B------:R-:W-:Y:S01]  /*0090*/  I2FP.F32.U32 R0, R2 ;  /* 0x0000000200007245 */ /* 0x000fe20000201000 */
[----:B--2---:R-:W-:-:S04]  /*00a0*/  IMAD.WIDE.U32 R2, R2, 0x4, R4 ;  /* 0x0000000402027825 */ /* 0x004fc800078e0004 */
[----:B------:R-:W-:-:S04]  /*00b0*/  FMUL R0, R0, 9.5367431640625e-07 ;  /* 0x3580000000007820 */ /* 0x000fc80000400000 */
[----:B------:R-:W-:-:S04]  /*00c0*/  FFMA R0, R0, R0, -0.25 ;  /* 0xbe80000000007423 */ /* 0x000fc80000000000 */
        /* <DEDUP_REMOVED lines=94> */
[----:B-1----:R-:W-:-:S07]  /*06b0*/  FFMA R5, R0, R0, -0.25 ;  /* 0xbe80000000057423 */ /* 0x002fce0000000000 */
.L_x_0:
[----:B------:R-:W-:Y:S01]  /*06c0*/  FFMA R5, R5, R5, -0.25 ;  /* 0xbe80000005057423 */ /* 0x000fe20000000005 */
[----:B------:R-:W-:-:S03]  /*06d0*/  UIADD3 UR5, UP0, UPT, UR5, -0xe0, URZ ;  /* 0xffffff2005057890 */ /* 0x000fc6000ff1e0ff */
[----:B------:R-:W-:Y:S01]  /*06e0*/  FFMA R5, R5, R5, -0.25 ;  /* 0xbe80000005057423 */ /* 0x000fe20000000005 */
[----:B------:R-:W-:Y:S02]  /*06f0*/  UIADD3.X UR4, UPT, UPT, UR4, -0x1, URZ, UP0, !UPT ;  /* 0xffffffff04047890 */ /* 0x000fe400087fe4ff */
[----:B------:R-:W-:Y:S01]  /*0700*/  UISETP.NE.U32.AND UP0, UPT, UR5, URZ, UPT ;  /* 0x000000ff0500728c */ /* 0x000fe2000bf05070 */
[----:B------:R-:W-:-:S03]  /*0710*/  FFMA R5, R5, R5, -0.25 ;  /* 0xbe80000005057423 */ /* 0x000fc60000000005 */
[----:B------:R-:W-:Y:S01]  /*0720*/  UISETP.NE.AND.EX UP0, UPT, UR4, URZ, UPT, UP0 ;  /* 0x000000ff0400728c */ /* 0x000fe2000bf05300 */
        /* <DEDUP_REMOVED lines=220> */
[----:B------:R-:W-:Y:S01]  /*14f0*/  FFMA R5, R0, R0, -0.25 ;  /* 0xbe80000000057423 */ /* 0x000fe20000000000 */
[----:B------:R-:W-:Y:S06]  /*1500*/  BRA.U UP0, `(.L_x_0) ;  /* 0xfffffff1006c7547 */ /* 0x000fec000b83ffff */
[----:B------:R-:W-:Y:S01]  /*1510*/  STG.E desc[UR6][R2.64], R5 ;  /* 0x0000000502007986 */ /* 0x000fe2000c101906 */
[----:B------:R-:W-:Y:S05]  /*1520*/  EXIT ;  /* 0x000000000000794d */ /* 0x000fea0003800000 */
.L_x_1:
[----:B------:R-:W-:-:S00]  /*1530*/  BRA `(.L_x_1) ;  /* 0xfffffffc00fc7947 */ /* 0x000fc0000383ffff */
[----:B------:R-:W-:-:S00]  /*1540*/  NOP ;  /* 0x0000000000007918 */ /* 0x000fc00000000000 */
        /* <DEDUP_REMOVED lines=11> */
.L_x_2:


//--------------------- .nv.shared.reserved.0     --------------------------
	.section	.nv.shared.reserved.0,"aw",@nobits
	.weak		__nv_reservedSMEM_offset_0_alias
	.size		__nv_reservedSMEM_offset_0_alias, 0, 64
	.other		__nv_reservedSMEM_offset_0_alias,@"STO_CUDA_RESERVED_SHARED STV_DEFAULT"
__nv_reservedSMEM_offset_0_alias:
	.zero		0
	.zero		64


//--------------------- .nv.constant0._Z7o2_cudaIfEvPT_ --------------------------
	.section	.nv.constant0._Z7o2_cudaIfEvPT_,"a",@progbits
	.sectionflags	@""
	.align	4
.nv.constant0._Z7o2_cudaIfEvPT_:
	.zero		904


//--------------------- SYMBOLS --------------------------

	.type		.nv.reservedSmem.offset0,@object
	.size		.nv.reservedSmem.offset0,0x4
